//
// Generated by NVIDIA NVVM Compiler
//
// Compiler Build ID: CL-36424714
// Cuda compilation tools, release 13.0, V13.0.88
// Based on NVVM 20.0.0
//

.version 9.0
.target sm_100
.address_size 64

	// .globl	_Z3addPfS_i
// _ZZ4scanPfS_iE2ls has been demoted

.visible .entry _Z3addPfS_i(
	.param .u64 .ptr .align 1 _Z3addPfS_i_param_0,
	.param .u64 .ptr .align 1 _Z3addPfS_i_param_1,
	.param .u32 _Z3addPfS_i_param_2
)
{
	.reg .pred 	%p<4>;
	.reg .b32 	%r<7>;
	.reg .b32 	%f<4>;
	.reg .b64 	%rd<9>;

	ld.param.u64 	%rd1, [_Z3addPfS_i_param_0];
	ld.param.u64 	%rd2, [_Z3addPfS_i_param_1];
	ld.param.u32 	%r3, [_Z3addPfS_i_param_2];
	mov.u32 	%r1, %ctaid.x;
	mov.u32 	%r4, %tid.x;
	shl.b32 	%r5, %r1, 9;
	add.s32 	%r2, %r5, %r4;
	setp.ge.s32 	%p1, %r2, %r3;
	setp.eq.s32 	%p2, %r1, 0;
	or.pred  	%p3, %p2, %p1;
	@%p3 bra 	$L__BB0_2;
	cvta.to.global.u64 	%rd3, %rd1;
	cvta.to.global.u64 	%rd4, %rd2;
	add.s32 	%r6, %r1, -1;
	mul.wide.s32 	%rd5, %r2, 4;
	add.s64 	%rd6, %rd3, %rd5;
	ld.global.f32 	%f1, [%rd6];
	mul.wide.u32 	%rd7, %r6, 4;
	add.s64 	%rd8, %rd4, %rd7;
	ld.global.f32 	%f2, [%rd8];
	add.f32 	%f3, %f1, %f2;
	st.global.f32 	[%rd6], %f3;
$L__BB0_2:
	ret;

}
	// .globl	_Z6reducePfS_i
.visible .entry _Z6reducePfS_i(
	.param .u64 .ptr .align 1 _Z6reducePfS_i_param_0,
	.param .u64 .ptr .align 1 _Z6reducePfS_i_param_1,
	.param .u32 _Z6reducePfS_i_param_2
)
{
	.reg .pred 	%p<3>;
	.reg .b32 	%r<9>;
	.reg .b32 	%f<3>;
	.reg .b64 	%rd<13>;

	ld.param.u64 	%rd3, [_Z6reducePfS_i_param_0];
	ld.param.u64 	%rd4, [_Z6reducePfS_i_param_1];
	ld.param.u32 	%r4, [_Z6reducePfS_i_param_2];
	cvta.to.global.u64 	%rd1, %rd4;
	cvta.to.global.u64 	%rd2, %rd3;
	mov.u32 	%r1, %tid.x;
	mov.u32 	%r2, %ctaid.x;
	shl.b32 	%r3, %r2, 9;
	add.s32 	%r5, %r3, 512;
	setp.le.u32 	%p1, %r5, %r4;
	@%p1 bra 	$L__BB1_3;
	not.b32 	%r6, %r3;
	add.s32 	%r7, %r4, %r6;
	setp.ne.s32 	%p2, %r1, %r7;
	@%p2 bra 	$L__BB1_4;
	add.s32 	%r8, %r3, %r1;
	mul.wide.s32 	%rd9, %r8, 4;
	add.s64 	%rd10, %rd2, %rd9;
	ld.global.f32 	%f2, [%rd10];
	mul.wide.u32 	%rd11, %r2, 4;
	add.s64 	%rd12, %rd1, %rd11;
	st.global.f32 	[%rd12], %f2;
	bra.uni 	$L__BB1_4;
$L__BB1_3:
	mul.wide.u32 	%rd5, %r3, 4;
	add.s64 	%rd6, %rd2, %rd5;
	ld.global.f32 	%f1, [%rd6+2044];
	mul.wide.u32 	%rd7, %r2, 4;
	add.s64 	%rd8, %rd1, %rd7;
	st.global.f32 	[%rd8], %f1;
$L__BB1_4:
	ret;

}
	// .globl	_Z4scanPfS_i
.visible .entry _Z4scanPfS_i(
	.param .u64 .ptr .align 1 _Z4scanPfS_i_param_0,
	.param .u64 .ptr .align 1 _Z4scanPfS_i_param_1,
	.param .u32 _Z4scanPfS_i_param_2
)
{
	.reg .pred 	%p<21>;
	.reg .b32 	%r<10>;
	.reg .b32 	%f<49>;
	.reg .b64 	%rd<9>;
	// demoted variable
	.shared .align 4 .b8 _ZZ4scanPfS_iE2ls[2048];
	ld.param.u64 	%rd1, [_Z4scanPfS_i_param_0];
	ld.param.u64 	%rd2, [_Z4scanPfS_i_param_1];
	ld.param.u32 	%r4, [_Z4scanPfS_i_param_2];
	mov.u32 	%r1, %tid.x;
	mov.u32 	%r5, %ctaid.x;
	shl.b32 	%r6, %r5, 9;
	add.s32 	%r2, %r6, %r1;
	setp.ge.s32 	%p1, %r2, %r4;
	shl.b32 	%r7, %r1, 2;
	mov.u32 	%r8, _ZZ4scanPfS_iE2ls;
	add.s32 	%r3, %r8, %r7;
	@%p1 bra 	$L__BB2_2;
	cvta.to.global.u64 	%rd3, %rd1;
	mul.wide.s32 	%rd4, %r2, 4;
	add.s64 	%rd5, %rd3, %rd4;
	ld.global.f32 	%f19, [%rd5];
	st.shared.f32 	[%r3], %f19;
	bra.uni 	$L__BB2_3;
$L__BB2_2:
	mov.b32 	%r9, 0;
	st.shared.u32 	[%r3], %r9;
$L__BB2_3:
	bar.sync 	0;
	setp.eq.s32 	%p2, %r1, 0;
	@%p2 bra 	$L__BB2_5;
	ld.shared.f32 	%f21, [%r3];
	ld.shared.f32 	%f22, [%r3+-4];
	add.f32 	%f41, %f21, %f22;
$L__BB2_5:
	setp.eq.s32 	%p3, %r1, 0;
	bar.sync 	0;
	@%p3 bra 	$L__BB2_7;
	st.shared.f32 	[%r3], %f41;
$L__BB2_7:
	bar.sync 	0;
	setp.lt.u32 	%p4, %r1, 2;
	@%p4 bra 	$L__BB2_9;
	ld.shared.f32 	%f23, [%r3];
	ld.shared.f32 	%f24, [%r3+-8];
	add.f32 	%f41, %f23, %f24;
$L__BB2_9:
	setp.lt.u32 	%p5, %r1, 2;
	bar.sync 	0;
	@%p5 bra 	$L__BB2_11;
	st.shared.f32 	[%r3], %f41;
$L__BB2_11:
	bar.sync 	0;
	setp.lt.u32 	%p6, %r1, 4;
	@%p6 bra 	$L__BB2_13;
	ld.shared.f32 	%f25, [%r3];
	ld.shared.f32 	%f26, [%r3+-16];
	add.f32 	%f41, %f25, %f26;
$L__BB2_13:
	setp.lt.u32 	%p7, %r1, 4;
	bar.sync 	0;
	@%p7 bra 	$L__BB2_15;
	st.shared.f32 	[%r3], %f41;
$L__BB2_15:
	bar.sync 	0;
	setp.lt.u32 	%p8, %r1, 8;
	@%p8 bra 	$L__BB2_17;
	ld.shared.f32 	%f27, [%r3];
	ld.shared.f32 	%f28, [%r3+-32];
	add.f32 	%f41, %f27, %f28;
$L__BB2_17:
	setp.lt.u32 	%p9, %r1, 8;
	bar.sync 	0;
	@%p9 bra 	$L__BB2_19;
	st.shared.f32 	[%r3], %f41;
$L__BB2_19:
	bar.sync 	0;
	setp.lt.u32 	%p10, %r1, 16;
	@%p10 bra 	$L__BB2_21;
	ld.shared.f32 	%f29, [%r3];
	ld.shared.f32 	%f30, [%r3+-64];
	add.f32 	%f41, %f29, %f30;
$L__BB2_21:
	setp.lt.u32 	%p11, %r1, 16;
	bar.sync 	0;
	@%p11 bra 	$L__BB2_23;
	st.shared.f32 	[%r3], %f41;
$L__BB2_23:
	bar.sync 	0;
	setp.lt.u32 	%p12, %r1, 32;
	@%p12 bra 	$L__BB2_25;
	ld.shared.f32 	%f31, [%r3];
	ld.shared.f32 	%f32, [%r3+-128];
	add.f32 	%f41, %f31, %f32;
$L__BB2_25:
	setp.lt.u32 	%p13, %r1, 32;
	bar.sync 	0;
	@%p13 bra 	$L__BB2_27;
	st.shared.f32 	[%r3], %f41;
$L__BB2_27:
	bar.sync 	0;
	setp.lt.u32 	%p14, %r1, 64;
	@%p14 bra 	$L__BB2_29;
	ld.shared.f32 	%f33, [%r3];
	ld.shared.f32 	%f34, [%r3+-256];
	add.f32 	%f41, %f33, %f34;
$L__BB2_29:
	setp.lt.u32 	%p15, %r1, 64;
	bar.sync 	0;
	@%p15 bra 	$L__BB2_31;
	st.shared.f32 	[%r3], %f41;
$L__BB2_31:
	bar.sync 	0;
	setp.lt.u32 	%p16, %r1, 128;
	@%p16 bra 	$L__BB2_33;
	ld.shared.f32 	%f35, [%r3];
	ld.shared.f32 	%f36, [%r3+-512];
	add.f32 	%f41, %f35, %f36;
$L__BB2_33:
	setp.lt.u32 	%p17, %r1, 128;
	bar.sync 	0;
	@%p17 bra 	$L__BB2_35;
	st.shared.f32 	[%r3], %f41;
$L__BB2_35:
	bar.sync 	0;
	setp.lt.u32 	%p18, %r1, 256;
	@%p18 bra 	$L__BB2_37;
	ld.shared.f32 	%f37, [%r3];
	ld.shared.f32 	%f38, [%r3+-1024];
	add.f32 	%f41, %f37, %f38;
$L__BB2_37:
	setp.lt.u32 	%p19, %r1, 256;
	bar.sync 	0;
	@%p19 bra 	$L__BB2_39;
	st.shared.f32 	[%r3], %f41;
$L__BB2_39:
	setp.ge.s32 	%p20, %r2, %r4;
	@%p20 bra 	$L__BB2_41;
	ld.shared.f32 	%f39, [%r3];
	cvta.to.global.u64 	%rd6, %rd2;
	mul.wide.s32 	%rd7, %r2, 4;
	add.s64 	%rd8, %rd6, %rd7;
	st.global.f32 	[%rd8], %f39;
$L__BB2_41:
	ret;

}


// ===== COMPILED SASS (sm_100) =====

	.target	sm_100

	.elftype	@"ET_EXEC"


//--------------------- .note.nv.tkinfo           --------------------------
	.section	.note.nv.tkinfo,"",@"SHT_NOTE"
	.sectionflags	@"SHF_NOTE_NV_TKINFO"
	.tkinfo
        /*0018*/ 	.word	0x00000002
        /*0030*/ 	.string	""
        /*0030*/ 	.string	"ptxas"
        /*0030*/ 	.string	"Cuda compilation tools, release 13.0, V13.0.88"
        /*0030*/ 	.string	"Build cuda_13.0.r13.0/compiler.36424714_0"
        /*0030*/ 	.string	"-arch sm_100 -m 64 "



//--------------------- .note.nv.cuinfo           --------------------------
	.section	.note.nv.cuinfo,"",@"SHT_NOTE"
	.sectionflags	@"SHF_NOTE_NV_CUINFO"
        /*0018*/ 	.short	0x0002
        /*001a*/ 	.short	0x0064
        /*001c*/ 	.short	0x0082
	.zero		2


//--------------------- .nv.info                  --------------------------
	.section	.nv.info,"",@"SHT_CUDA_INFO"
	.align	4


	//----- nvinfo : EIATTR_REGCOUNT
	.align		4
        /*0000*/ 	.byte	0x04, 0x2f
        /*0002*/ 	.short	(.L_1 - .L_0)
	.align		4
.L_0:
        /*0004*/ 	.word	index@(_Z3addPfS_i)
        /*0008*/ 	.word	0x0000000c


	//----- nvinfo : EIATTR_FRAME_SIZE
	.align		4
.L_1:
        /*000c*/ 	.byte	0x04, 0x11
        /*000e*/ 	.short	(.L_3 - .L_2)
	.align		4
.L_2:
        /*0010*/ 	.word	index@(_Z3addPfS_i)
        /*0014*/ 	.word	0x00000000


	//----- nvinfo : EIATTR_REGCOUNT
	.align		4
.L_3:
        /*0018*/ 	.byte	0x04, 0x2f
        /*001a*/ 	.short	(.L_5 - .L_4)
	.align		4
.L_4:
        /*001c*/ 	.word	index@(_Z6reducePfS_i)
        /*0020*/ 	.word	0x0000000a


	//----- nvinfo : EIATTR_FRAME_SIZE
	.align		4
.L_5:
        /*0024*/ 	.byte	0x04, 0x11
        /*0026*/ 	.short	(.L_7 - .L_6)
	.align		4
.L_6:
        /*0028*/ 	.word	index@(_Z6reducePfS_i)
        /*002c*/ 	.word	0x00000000


	//----- nvinfo : EIATTR_REGCOUNT
	.align		4
.L_7:
        /*0030*/ 	.byte	0x04, 0x2f
        /*0032*/ 	.short	(.L_9 - .L_8)
	.align		4
.L_8:
        /*0034*/ 	.word	index@(_Z4scanPfS_i)
        /*0038*/ 	.word	0x0000000b


	//----- nvinfo : EIATTR_FRAME_SIZE
	.align		4
.L_9:
        /*003c*/ 	.byte	0x04, 0x11
        /*003e*/ 	.short	(.L_11 - .L_10)
	.align		4
.L_10:
        /*0040*/ 	.word	index@(_Z4scanPfS_i)
        /*0044*/ 	.word	0x00000000


	//----- nvinfo : EIATTR_MIN_STACK_SIZE
	.align		4
.L_11:
        /*0048*/ 	.byte	0x04, 0x12
        /*004a*/ 	.short	(.L_13 - .L_12)
	.align		4
.L_12:
        /*004c*/ 	.word	index@(_Z4scanPfS_i)
        /*0050*/ 	.word	0x00000000


	//----- nvinfo : EIATTR_MIN_STACK_SIZE
	.align		4
.L_13:
        /*0054*/ 	.byte	0x04, 0x12
        /*0056*/ 	.short	(.L_15 - .L_14)
	.align		4
.L_14:
        /*0058*/ 	.word	index@(_Z6reducePfS_i)
        /*005c*/ 	.word	0x00000000


	//----- nvinfo : EIATTR_MIN_STACK_SIZE
	.align		4
.L_15:
        /*0060*/ 	.byte	0x04, 0x12
        /*0062*/ 	.short	(.L_17 - .L_16)
	.align		4
.L_16:
        /*0064*/ 	.word	index@(_Z3addPfS_i)
        /*0068*/ 	.word	0x00000000
.L_17:


//--------------------- .nv.compat                --------------------------
	.section	.nv.compat,"",@"SHT_CUDA_COMPAT_INFO"
	.align	4
        /*0000*/ 	.byte	0x02, 0x09, 0x00, 0x00, 0x02, 0x02, 0x01, 0x00, 0x02, 0x05, 0x05, 0x00, 0x03, 0x07, 0x01, 0x01
        /*0010*/ 	.byte	0x02, 0x03, 0x00, 0x00, 0x02, 0x06, 0x01, 0x00, 0x04, 0x0b, 0x08, 0x00, 0x09, 0x00, 0x00, 0x00
        /*0020*/ 	.byte	0x00, 0x00, 0x00, 0x00


//--------------------- .nv.info._Z4scanPfS_i     --------------------------
	.section	.nv.info._Z4scanPfS_i,"",@"SHT_CUDA_INFO"
	.sectionflags	@""
	.align	4


	//----- nvinfo : EIATTR_CUDA_API_VERSION
	.align		4
        /*0000*/ 	.byte	0x04, 0x37
        /*0002*/ 	.short	(.L_19 - .L_18)
.L_18:
        /*0004*/ 	.word	0x00000082


	//----- nvinfo : EIATTR_KPARAM_INFO
	.align		4
.L_19:
        /*0008*/ 	.byte	0x04, 0x17
        /*000a*/ 	.short	(.L_21 - .L_20)
.L_20:
        /*000c*/ 	.word	0x00000000
        /*0010*/ 	.short	0x0002
        /*0012*/ 	.short	0x0010
        /*0014*/ 	.byte	0x00, 0xf0, 0x11, 0x00


	//----- nvinfo : EIATTR_KPARAM_INFO
	.align		4
.L_21:
        /*0018*/ 	.byte	0x04, 0x17
        /*001a*/ 	.short	(.L_23 - .L_22)
.L_22:
        /*001c*/ 	.word	0x00000000
        /*0020*/ 	.short	0x0001
        /*0022*/ 	.short	0x0008
        /*0024*/ 	.byte	0x00, 0xf5, 0x21, 0x00


	//----- nvinfo : EIATTR_KPARAM_INFO
	.align		4
.L_23:
        /*0028*/ 	.byte	0x04, 0x17
        /*002a*/ 	.short	(.L_25 - .L_24)
.L_24:
        /*002c*/ 	.word	0x00000000
        /*0030*/ 	.short	0x0000
        /*0032*/ 	.short	0x0000
        /*0034*/ 	.byte	0x00, 0xf5, 0x21, 0x00


	//----- nvinfo : EIATTR_SPARSE_MMA_MASK
	.align		4
.L_25:
        /*0038*/ 	.byte	0x03, 0x50
        /*003a*/ 	.short	0x0000


	//----- nvinfo : EIATTR_MAXREG_COUNT
	.align		4
        /*003c*/ 	.byte	0x03, 0x1b
        /*003e*/ 	.short	0x00ff


	//----- nvinfo : EIATTR_NUM_BARRIERS
	.align		4
        /*0040*/ 	.byte	0x02, 0x4c
        /*0042*/ 	.byte	0x01
	.zero		1


	//----- nvinfo : EIATTR_MERCURY_ISA_VERSION
	.align		4
        /*0044*/ 	.byte	0x03, 0x5f
        /*0046*/ 	.short	0x0101


	//----- nvinfo : EIATTR_VRC_CTA_INIT_COUNT
	.align		4
        /*0048*/ 	.byte	0x02, 0x4a
	.zero		1
	.zero		1


	//----- nvinfo : EIATTR_EXIT_INSTR_OFFSETS
	.align		4
        /*004c*/ 	.byte	0x04, 0x1c
        /*004e*/ 	.short	(.L_27 - .L_26)


	//   ....[0]....
.L_26:
        /*0050*/ 	.word	0x000004f0


	//   ....[1]....
        /*0054*/ 	.word	0x00000540


	//----- nvinfo : EIATTR_CBANK_PARAM_SIZE
	.align		4
.L_27:
        /*0058*/ 	.byte	0x03, 0x19
        /*005a*/ 	.short	0x0014


	//----- nvinfo : EIATTR_PARAM_CBANK
	.align		4
        /*005c*/ 	.byte	0x04, 0x0a
        /*005e*/ 	.short	(.L_29 - .L_28)
	.align		4
.L_28:
        /*0060*/ 	.word	index@(.nv.constant0._Z4scanPfS_i)
        /*0064*/ 	.short	0x0380
        /*0066*/ 	.short	0x0014


	//----- nvinfo : EIATTR_SW_WAR
	.align		4
.L_29:
        /*0068*/ 	.byte	0x04, 0x36
        /*006a*/ 	.short	(.L_31 - .L_30)
.L_30:
        /*006c*/ 	.word	0x00000008
.L_31:


//--------------------- .nv.info._Z6reducePfS_i   --------------------------
	.section	.nv.info._Z6reducePfS_i,"",@"SHT_CUDA_INFO"
	.sectionflags	@""
	.align	4


	//----- nvinfo : EIATTR_CUDA_API_VERSION
	.align		4
        /*0000*/ 	.byte	0x04, 0x37
        /*0002*/ 	.short	(.L_33 - .L_32)
.L_32:
        /*0004*/ 	.word	0x00000082


	//----- nvinfo : EIATTR_KPARAM_INFO
	.align		4
.L_33:
        /*0008*/ 	.byte	0x04, 0x17
        /*000a*/ 	.short	(.L_35 - .L_34)
.L_34:
        /*000c*/ 	.word	0x00000000
        /*0010*/ 	.short	0x0002
        /*0012*/ 	.short	0x0010
        /*0014*/ 	.byte	0x00, 0xf0, 0x11, 0x00


	//----- nvinfo : EIATTR_KPARAM_INFO
	.align		4
.L_35:
        /*0018*/ 	.byte	0x04, 0x17
        /*001a*/ 	.short	(.L_37 - .L_36)
.L_36:
        /*001c*/ 	.word	0x00000000
        /*0020*/ 	.short	0x0001
        /*0022*/ 	.short	0x0008
        /*0024*/ 	.byte	0x00, 0xf5, 0x21, 0x00


	//----- nvinfo : EIATTR_KPARAM_INFO
	.align		4
.L_37:
        /*0028*/ 	.byte	0x04, 0x17
        /*002a*/ 	.short	(.L_39 - .L_38)
.L_38:
        /*002c*/ 	.word	0x00000000
        /*0030*/ 	.short	0x0000
        /*0032*/ 	.short	0x0000
        /*0034*/ 	.byte	0x00, 0xf5, 0x21, 0x00


	//----- nvinfo : EIATTR_SPARSE_MMA_MASK
	.align		4
.L_39:
        /*0038*/ 	.byte	0x03, 0x50
        /*003a*/ 	.short	0x0000


	//----- nvinfo : EIATTR_MAXREG_COUNT
	.align		4
        /*003c*/ 	.byte	0x03, 0x1b
        /*003e*/ 	.short	0x00ff


	//----- nvinfo : EIATTR_MERCURY_ISA_VERSION
	.align		4
        /*0040*/ 	.byte	0x03, 0x5f
        /*0042*/ 	.short	0x0101


	//----- nvinfo : EIATTR_VRC_CTA_INIT_COUNT
	.align		4
        /*0044*/ 	.byte	0x02, 0x4a
	.zero		1
	.zero		1


	//----- nvinfo : EIATTR_EXIT_INSTR_OFFSETS
	.align		4
        /*0048*/ 	.byte	0x04, 0x1c
        /*004a*/ 	.short	(.L_41 - .L_40)


	//   ....[0]....
.L_40:
        /*004c*/ 	.word	0x000000c0


	//   ....[1]....
        /*0050*/ 	.word	0x00000140


	//   ....[2]....
        /*0054*/ 	.word	0x000001b0


	//----- nvinfo : EIATTR_CBANK_PARAM_SIZE
	.align		4
.L_41:
        /*0058*/ 	.byte	0x03, 0x19
        /*005a*/ 	.short	0x0014


	//----- nvinfo : EIATTR_PARAM_CBANK
	.align		4
        /*005c*/ 	.byte	0x04, 0x0a
        /*005e*/ 	.short	(.L_43 - .L_42)
	.align		4
.L_42:
        /*0060*/ 	.word	index@(.nv.constant0._Z6reducePfS_i)
        /*0064*/ 	.short	0x0380
        /*0066*/ 	.short	0x0014


	//----- nvinfo : EIATTR_SW_WAR
	.align		4
.L_43:
        /*0068*/ 	.byte	0x04, 0x36
        /*006a*/ 	.short	(.L_45 - .L_44)
.L_44:
        /*006c*/ 	.word	0x00000008
.L_45:


//--------------------- .nv.info._Z3addPfS_i      --------------------------
	.section	.nv.info._Z3addPfS_i,"",@"SHT_CUDA_INFO"
	.sectionflags	@""
	.align	4


	//----- nvinfo : EIATTR_CUDA_API_VERSION
	.align		4
        /*0000*/ 	.byte	0x04, 0x37
        /*0002*/ 	.short	(.L_47 - .L_46)
.L_46:
        /*0004*/ 	.word	0x00000082


	//----- nvinfo : EIATTR_KPARAM_INFO
	.align		4
.L_47:
        /*0008*/ 	.byte	0x04, 0x17
        /*000a*/ 	.short	(.L_49 - .L_48)
.L_48:
        /*000c*/ 	.word	0x00000000
        /*0010*/ 	.short	0x0002
        /*0012*/ 	.short	0x0010
        /*0014*/ 	.byte	0x00, 0xf0, 0x11, 0x00


	//----- nvinfo : EIATTR_KPARAM_INFO
	.align		4
.L_49:
        /*0018*/ 	.byte	0x04, 0x17
        /*001a*/ 	.short	(.L_51 - .L_50)
.L_50:
        /*001c*/ 	.word	0x00000000
        /*0020*/ 	.short	0x0001
        /*0022*/ 	.short	0x0008
        /*0024*/ 	.byte	0x00, 0xf5, 0x21, 0x00


	//----- nvinfo : EIATTR_KPARAM_INFO
	.align		4
.L_51:
        /*0028*/ 	.byte	0x04, 0x17
        /*002a*/ 	.short	(.L_53 - .L_52)
.L_52:
        /*002c*/ 	.word	0x00000000
        /*0030*/ 	.short	0x0000
        /*0032*/ 	.short	0x0000
        /*0034*/ 	.byte	0x00, 0xf5, 0x21, 0x00


	//----- nvinfo : EIATTR_SPARSE_MMA_MASK
	.align		4
.L_53:
        /*0038*/ 	.byte	0x03, 0x50
        /*003a*/ 	.short	0x0000


	//----- nvinfo : EIATTR_MAXREG_COUNT
	.align		4
        /*003c*/ 	.byte	0x03, 0x1b
        /*003e*/ 	.short	0x00ff


	//----- nvinfo : EIATTR_MERCURY_ISA_VERSION
	.align		4
        /*0040*/ 	.byte	0x03, 0x5f
        /*0042*/ 	.short	0x0101


	//----- nvinfo : EIATTR_VRC_CTA_INIT_COUNT
	.align		4
        /*0044*/ 	.byte	0x02, 0x4a
	.zero		1
	.zero		1


	//----- nvinfo : EIATTR_EXIT_INSTR_OFFSETS
	.align		4
        /*0048*/ 	.byte	0x04, 0x1c
        /*004a*/ 	.short	(.L_55 - .L_54)


	//   ....[0]....
.L_54:
        /*004c*/ 	.word	0x00000070


	//   ....[1]....
        /*0050*/ 	.word	0x00000120


	//----- nvinfo : EIATTR_CBANK_PARAM_SIZE
	.align		4
.L_55:
        /*0054*/ 	.byte	0x03, 0x19
        /*0056*/ 	.short	0x0014


	//----- nvinfo : EIATTR_PARAM_CBANK
	.align		4
        /*0058*/ 	.byte	0x04, 0x0a
        /*005a*/ 	.short	(.L_57 - .L_56)
	.align		4
.L_56:
        /*005c*/ 	.word	index@(.nv.constant0._Z3addPfS_i)
        /*0060*/ 	.short	0x0380
        /*0062*/ 	.short	0x0014


	//----- nvinfo : EIATTR_SW_WAR
	.align		4
.L_57:
        /*0064*/ 	.byte	0x04, 0x36
        /*0066*/ 	.short	(.L_59 - .L_58)
.L_58:
        /*0068*/ 	.word	0x00000008
.L_59:


//--------------------- .nv.callgraph             --------------------------
	.section	.nv.callgraph,"",@"SHT_CUDA_CALLGRAPH"
	.align	4
	.sectionentsize	8
	.align		4
        /*0000*/ 	.word	0x00000000
	.align		4
        /*0004*/ 	.word	0xffffffff
	.align		4
        /*0008*/ 	.word	0x00000000
	.align		4
        /*000c*/ 	.word	0xfffffffe
	.align		4
        /*0010*/ 	.word	0x00000000
	.align		4
        /*0014*/ 	.word	0xfffffffd
	.align		4
        /*0018*/ 	.word	0x00000000
	.align		4
        /*001c*/ 	.word	0xfffffffc


//--------------------- .text._Z4scanPfS_i        --------------------------
	.section	.text._Z4scanPfS_i,"ax",@progbits
	.align	128
        .global         _Z4scanPfS_i
        .type           _Z4scanPfS_i,@function
        .size           _Z4scanPfS_i,(.L_x_4 - _Z4scanPfS_i)
        .other          _Z4scanPfS_i,@"STO_CUDA_ENTRY STV_DEFAULT"
_Z4scanPfS_i:
.text._Z4scanPfS_i:
[----:B------:R-:W-:Y:S01]  /*0000*/  LDC R1, c[0x0][0x37c] ;  /* 0x0000df00ff017b82 */ /* 0x000fe20000000800 */
[----:B------:R-:W0:Y:S01]  /*0010*/  S2R R8, SR_TID.X ;  /* 0x0000000000087919 */ /* 0x000e220000002100 */
[----:B------:R-:W1:Y:S01]  /*0020*/  LDCU UR4, c[0x0][0x390] ;  /* 0x00007200ff0477ac */ /* 0x000e620008000800 */
[----:B------:R-:W0:Y:S01]  /*0030*/  S2R R3, SR_CTAID.X ;  /* 0x0000000000037919 */ /* 0x000e220000002500 */
[----:B------:R-:W2:Y:S01]  /*0040*/  LDCU.64 UR6, c[0x0][0x358] ;  /* 0x00006b00ff0677ac */ /* 0x000ea20008000a00 */
[----:B0-----:R-:W-:-:S04]  /*0050*/  LEA R0, R3, R8, 0x9 ;  /* 0x0000000803007211 */ /* 0x001fc800078e48ff */
[----:B-1----:R-:W-:-:S13]  /*0060*/  ISETP.GE.AND P0, PT, R0, UR4, PT ;  /* 0x0000000400007c0c */ /* 0x002fda000bf06270 */
[----:B------:R-:W0:Y:S02]  /*0070*/  @!P0 LDC.64 R2, c[0x0][0x380] ;  /* 0x0000e000ff028b82 */ /* 0x000e240000000a00 */
[----:B0-----:R-:W-:-:S06]  /*0080*/  @!P0 IMAD.WIDE R2, R0, 0x4, R2 ;  /* 0x0000000400028825 */ /* 0x001fcc00078e0202 */
[----:B--2---:R-:W2:Y:S01]  /*0090*/  @!P0 LDG.E R3, desc[UR6][R2.64] ;  /* 0x0000000602038981 */ /* 0x004ea2000c1e1900 */
[----:B------:R-:W0:Y:S01]  /*00a0*/  S2UR UR5, SR_CgaCtaId ;  /* 0x00000000000579c3 */ /* 0x000e220000008800 */
[----:B------:R-:W-:Y:S01]  /*00b0*/  UMOV UR4, 0x400 ;  /* 0x0000040000047882 */ /* 0x000fe20000000000 */
[C---:B------:R-:W-:Y:S02]  /*00c0*/  ISETP.NE.AND P1, PT, R8.reuse, RZ, PT ;  /* 0x000000ff0800720c */ /* 0x040fe40003f25270 */
[----:B------:R-:W-:Y:S01]  /*00d0*/  ISETP.GE.U32.AND P2, PT, R8, 0x2, PT ;  /* 0x000000020800780c */ /* 0x000fe20003f46070 */
[----:B0-----:R-:W-:-:S06]  /*00e0*/  ULEA UR4, UR5, UR4, 0x18 ;  /* 0x0000000405047291 */ /* 0x001fcc000f8ec0ff */
[----:B------:R-:W-:-:S05]  /*00f0*/  LEA R4, R8, UR4, 0x2 ;  /* 0x0000000408047c11 */ /* 0x000fca000f8e10ff */
[----:B--2---:R-:W-:Y:S04]  /*0100*/  @!P0 STS [R4], R3 ;  /* 0x0000000304008388 */ /* 0x004fe80000000800 */
[----:B------:R-:W-:Y:S01]  /*0110*/  @P0 STS [R4], RZ ;  /* 0x000000ff04000388 */ /* 0x000fe20000000800 */
[----:B------:R-:W-:Y:S06]  /*0120*/  BAR.SYNC.DEFER_BLOCKING 0x0 ;  /* 0x0000000000007b1d */ /* 0x000fec0000010000 */
[----:B------:R-:W-:Y:S04]  /*0130*/  @P1 LDS R5, [R4] ;  /* 0x0000000004051984 */ /* 0x000fe80000000800 */
[----:B------:R-:W0:Y:S02]  /*0140*/  @P1 LDS R6, [R4+-0x4] ;  /* 0xfffffc0004061984 */ /* 0x000e240000000800 */
[----:B0-----:R-:W-:Y:S01]  /*0150*/  @P1 FADD R7, R5, R6 ;  /* 0x0000000605071221 */ /* 0x001fe20000000000 */
[----:B------:R-:W-:Y:S06]  /*0160*/  BAR.SYNC.DEFER_BLOCKING 0x0 ;  /* 0x0000000000007b1d */ /* 0x000fec0000010000 */
[----:B------:R-:W-:Y:S02]  /*0170*/  @P1 STS [R4], R7 ;  /* 0x0000000704001388 */ /* 0x000fe40000000800 */
[----:B------:R-:W-:Y:S01]  /*0180*/  BAR.SYNC.DEFER_BLOCKING 0x0 ;  /* 0x0000000000007b1d */ /* 0x000fe20000010000 */
[----:B------:R-:W-:-:S05]  /*0190*/  ISETP.GE.U32.AND P1, PT, R8, 0x4, PT ;  /* 0x000000040800780c */ /* 0x000fca0003f26070 */
        /* <DEDUP_REMOVED lines=47> */
[----:B------:R-:W-:Y:S06]  /*0490*/  BAR.SYNC.DEFER_BLOCKING 0x0 ;  /* 0x0000000000007b1d */ /* 0x000fec0000010000 */
[----:B------:R-:W-:Y:S04]  /*04a0*/  @P1 LDS R2, [R4] ;  /* 0x0000000004021984 */ /* 0x000fe80000000800 */
[----:B------:R-:W0:Y:S02]  /*04b0*/  @P1 LDS R3, [R4+-0x400] ;  /* 0xfffc000004031984 */ /* 0x000e240000000800 */
[----:B0-----:R-:W-:Y:S01]  /*04c0*/  @P1 FADD R7, R2, R3 ;  /* 0x0000000302071221 */ /* 0x001fe20000000000 */
[----:B------:R-:W-:Y:S06]  /*04d0*/  BAR.SYNC.DEFER_BLOCKING 0x0 ;  /* 0x0000000000007b1d */ /* 0x000fec0000010000 */
[----:B------:R0:W-:Y:S01]  /*04e0*/  @P1 STS [R4], R7 ;  /* 0x0000000704001388 */ /* 0x0001e20000000800 */
[----:B------:R-:W-:Y:S05]  /*04f0*/  @P0 EXIT ;  /* 0x000000000000094d */ /* 0x000fea0003800000 */
[----:B------:R-:W1:Y:S01]  /*0500*/  LDS R5, [R4] ;  /* 0x0000000004057984 */ /* 0x000e620000000800 */
[----:B------:R-:W2:Y:S02]  /*0510*/  LDC.64 R2, c[0x0][0x388] ;  /* 0x0000e200ff027b82 */ /* 0x000ea40000000a00 */
[----:B--2---:R-:W-:-:S05]  /*0520*/  IMAD.WIDE R2, R0, 0x4, R2 ;  /* 0x0000000400027825 */ /* 0x004fca00078e0202 */
[----:B-1----:R-:W-:Y:S01]  /*0530*/  STG.E desc[UR6][R2.64], R5 ;  /* 0x0000000502007986 */ /* 0x002fe2000c101906 */
[----:B------:R-:W-:Y:S05]  /*0540*/  EXIT ;  /* 0x000000000000794d */ /* 0x000fea0003800000 */
.L_x_0:
[----:B------:R-:W-:-:S00]  /*0550*/  BRA `(.L_x_0) ;  /* 0xfffffffc00fc7947 */ /* 0x000fc0000383ffff */
[----:B------:R-:W-:-:S00]  /*0560*/  NOP ;  /* 0x0000000000007918 */ /* 0x000fc00000000000 */
        /* <DEDUP_REMOVED lines=9> */
.L_x_4:


//--------------------- .text._Z6reducePfS_i      --------------------------
	.section	.text._Z6reducePfS_i,"ax",@progbits
	.align	128
        .global         _Z6reducePfS_i
        .type           _Z6reducePfS_i,@function
        .size           _Z6reducePfS_i,(.L_x_5 - _Z6reducePfS_i)
        .other          _Z6reducePfS_i,@"STO_CUDA_ENTRY STV_DEFAULT"
_Z6reducePfS_i:
.text._Z6reducePfS_i:
[----:B------:R-:W-:Y:S01]  /*0000*/  LDC R1, c[0x0][0x37c] ;  /* 0x0000df00ff017b82 */ /* 0x000fe20000000800 */
[----:B------:R-:W0:Y:S01]  /*0010*/  S2R R7, SR_CTAID.X ;  /* 0x0000000000077919 */ /* 0x000e220000002500 */
[----:B------:R-:W1:Y:S01]  /*0020*/  LDCU UR6, c[0x0][0x390] ;  /* 0x00007200ff0677ac */ /* 0x000e620008000800 */
[----:B------:R-:W2:Y:S01]  /*0030*/  LDCU.64 UR4, c[0x0][0x358] ;  /* 0x00006b00ff0477ac */ /* 0x000ea20008000a00 */
[----:B0-----:R-:W-:-:S04]  /*0040*/  SHF.L.U32 R5, R7, 0x9, RZ ;  /* 0x0000000907057819 */ /* 0x001fc800000006ff */
[----:B------:R-:W-:-:S04]  /*0050*/  IADD3 R0, PT, PT, R5, 0x200, RZ ;  /* 0x0000020005007810 */ /* 0x000fc80007ffe0ff */
[----:B-1----:R-:W-:-:S13]  /*0060*/  ISETP.GT.U32.AND P0, PT, R0, UR6, PT ;  /* 0x0000000600007c0c */ /* 0x002fda000bf04070 */
[----:B--2---:R-:W-:Y:S05]  /*0070*/  @!P0 BRA `(.L_x_1) ;  /* 0x0000000000348947 */ /* 0x004fea0003800000 */
[----:B------:R-:W0:Y:S01]  /*0080*/  S2R R4, SR_TID.X ;  /* 0x0000000000047919 */ /* 0x000e220000002100 */
[----:B------:R-:W-:-:S04]  /*0090*/  LOP3.LUT R0, RZ, R5, RZ, 0x33, !PT ;  /* 0x00000005ff007212 */ /* 0x000fc800078e33ff */
[----:B------:R-:W-:-:S04]  /*00a0*/  IADD3 R0, PT, PT, R0, UR6, RZ ;  /* 0x0000000600007c10 */ /* 0x000fc8000fffe0ff */
[----:B0-----:R-:W-:-:S13]  /*00b0*/  ISETP.NE.AND P0, PT, R4, R0, PT ;  /* 0x000000000400720c */ /* 0x001fda0003f05270 */
[----:B------:R-:W-:Y:S05]  /*00c0*/  @P0 EXIT ;  /* 0x000000000000094d */ /* 0x000fea0003800000 */
[----:B------:R-:W0:Y:S01]  /*00d0*/  LDC.64 R2, c[0x0][0x380] ;  /* 0x0000e000ff027b82 */ /* 0x000e220000000a00 */
[----:B------:R-:W-:-:S05]  /*00e0*/  IADD3 R5, PT, PT, R5, R4, RZ ;  /* 0x0000000405057210 */ /* 0x000fca0007ffe0ff */
[----:B0-----:R-:W-:Y:S02]  /*00f0*/  IMAD.WIDE R2, R5, 0x4, R2 ;  /* 0x0000000405027825 */ /* 0x001fe400078e0202 */
[----:B------:R-:W0:Y:S04]  /*0100*/  LDC.64 R4, c[0x0][0x388] ;  /* 0x0000e200ff047b82 */ /* 0x000e280000000a00 */
[----:B------:R-:W2:Y:S01]  /*0110*/  LDG.E R3, desc[UR4][R2.64] ;  /* 0x0000000402037981 */ /* 0x000ea2000c1e1900 */
[----:B0-----:R-:W-:-:S05]  /*0120*/  IMAD.WIDE.U32 R4, R7, 0x4, R4 ;  /* 0x0000000407047825 */ /* 0x001fca00078e0004 */
[----:B--2---:R-:W-:Y:S01]  /*0130*/  STG.E desc[UR4][R4.64], R3 ;  /* 0x0000000304007986 */ /* 0x004fe2000c101904 */
[----:B------:R-:W-:Y:S05]  /*0140*/  EXIT ;  /* 0x000000000000794d */ /* 0x000fea0003800000 */
.L_x_1:
[----:B------:R-:W0:Y:S02]  /*0150*/  LDC.64 R2, c[0x0][0x380] ;  /* 0x0000e000ff027b82 */ /* 0x000e240000000a00 */
[----:B0-----:R-:W-:-:S06]  /*0160*/  IMAD.WIDE.U32 R2, R5, 0x4, R2 ;  /* 0x0000000405027825 */ /* 0x001fcc00078e0002 */
[----:B------:R-:W0:Y:S01]  /*0170*/  LDC.64 R4, c[0x0][0x388] ;  /* 0x0000e200ff047b82 */ /* 0x000e220000000a00 */
[----:B------:R-:W2:Y:S01]  /*0180*/  LDG.E R3, desc[UR4][R2.64+0x7fc] ;  /* 0x0007fc0402037981 */ /* 0x000ea2000c1e1900 */
[----:B0-----:R-:W-:-:S05]  /*0190*/  IMAD.WIDE.U32 R4, R7, 0x4, R4 ;  /* 0x0000000407047825 */ /* 0x001fca00078e0004 */
[----:B--2---:R-:W-:Y:S01]  /*01a0*/  STG.E desc[UR4][R4.64], R3 ;  /* 0x0000000304007986 */ /* 0x004fe2000c101904 */
[----:B------:R-:W-:Y:S05]  /*01b0*/  EXIT ;  /* 0x000000000000794d */ /* 0x000fea0003800000 */
.L_x_2:
        /* <DEDUP_REMOVED lines=12> */
.L_x_5:


//--------------------- .text._Z3addPfS_i         --------------------------
	.section	.text._Z3addPfS_i,"ax",@progbits
	.align	128
        .global         _Z3addPfS_i
        .type           _Z3addPfS_i,@function
        .size           _Z3addPfS_i,(.L_x_6 - _Z3addPfS_i)
        .other          _Z3addPfS_i,@"STO_CUDA_ENTRY STV_DEFAULT"
_Z3addPfS_i:
.text._Z3addPfS_i:
[----:B------:R-:W-:Y:S01]  /*0000*/  LDC R1, c[0x0][0x37c] ;  /* 0x0000df00ff017b82 */ /* 0x000fe20000000800 */
[----:B------:R-:W0:Y:S01]  /*0010*/  S2R R9, SR_CTAID.X ;  /* 0x0000000000097919 */ /* 0x000e220000002500 */
[----:B------:R-:W1:Y:S01]  /*0020*/  LDCU UR4, c[0x0][0x390] ;  /* 0x00007200ff0477ac */ /* 0x000e620008000800 */
[----:B------:R-:W0:Y:S02]  /*0030*/  S2R R0, SR_TID.X ;  /* 0x0000000000007919 */ /* 0x000e240000002100 */
[----:B0-----:R-:W-:-:S04]  /*0040*/  LEA R7, R9, R0, 0x9 ;  /* 0x0000000009077211 */ /* 0x001fc800078e48ff */
[----:B-1----:R-:W-:-:S04]  /*0050*/  ISETP.GE.AND P0, PT, R7, UR4, PT ;  /* 0x0000000407007c0c */ /* 0x002fc8000bf06270 */
[----:B------:R-:W-:-:S13]  /*0060*/  ISETP.EQ.OR P0, PT, R9, RZ, P0 ;  /* 0x000000ff0900720c */ /* 0x000fda0000702670 */
[----:B------:R-:W-:Y:S05]  /*0070*/  @P0 EXIT ;  /* 0x000000000000094d */ /* 0x000fea0003800000 */
[----:B------:R-:W0:Y:S01]  /*0080*/  LDC.64 R4, c[0x0][0x388] ;  /* 0x0000e200ff047b82 */ /* 0x000e220000000a00 */
[----:B------:R-:W1:Y:S01]  /*0090*/  LDCU.64 UR4, c[0x0][0x358] ;  /* 0x00006b00ff0477ac */ /* 0x000e620008000a00 */
[----:B------:R-:W-:-:S06]  /*00a0*/  IADD3 R9, PT, PT, R9, -0x1, RZ ;  /* 0xffffffff09097810 */ /* 0x000fcc0007ffe0ff */
[----:B------:R-:W2:Y:S01]  /*00b0*/  LDC.64 R2, c[0x0][0x380] ;  /* 0x0000e000ff027b82 */ /* 0x000ea20000000a00 */
[----:B0-----:R-:W-:-:S06]  /*00c0*/  IMAD.WIDE.U32 R4, R9, 0x4, R4 ;  /* 0x0000000409047825 */ /* 0x001fcc00078e0004 */
[----:B-1----:R-:W3:Y:S01]  /*00d0*/  LDG.E R5, desc[UR4][R4.64] ;  /* 0x0000000404057981 */ /* 0x002ee2000c1e1900 */
[----:B--2---:R-:W-:-:S05]  /*00e0*/  IMAD.WIDE R2, R7, 0x4, R2 ;  /* 0x0000000407027825 */ /* 0x004fca00078e0202 */
[----:B------:R-:W3:Y:S02]  /*00f0*/  LDG.E R0, desc[UR4][R2.64] ;  /* 0x0000000402007981 */ /* 0x000ee4000c1e1900 */
[----:B---3--:R-:W-:-:S05]  /*0100*/  FADD R7, R0, R5 ;  /* 0x0000000500077221 */ /* 0x008fca0000000000 */
[----:B------:R-:W-:Y:S01]  /*0110*/  STG.E desc[UR4][R2.64], R7 ;  /* 0x0000000702007986 */ /* 0x000fe2000c101904 */
[----:B------:R-:W-:Y:S05]  /*0120*/  EXIT ;  /* 0x000000000000794d */ /* 0x000fea0003800000 */
.L_x_3:
        /* <DEDUP_REMOVED lines=13> */
.L_x_6:


//--------------------- .nv.shared._Z4scanPfS_i   --------------------------
	.section	.nv.shared._Z4scanPfS_i,"aw",@nobits
	.sectionflags	@""
	.align	4
.nv.shared._Z4scanPfS_i:
	.zero		3072


//--------------------- .nv.shared.reserved.0     --------------------------
	.section	.nv.shared.reserved.0,"aw",@nobits
	.weak		__nv_reservedSMEM_offset_0_alias
	.size		__nv_reservedSMEM_offset_0_alias, 0, 64
	.other		__nv_reservedSMEM_offset_0_alias,@"STO_CUDA_RESERVED_SHARED STV_DEFAULT"
__nv_reservedSMEM_offset_0_alias:
	.zero		0
	.zero		64


//--------------------- .nv.constant0._Z4scanPfS_i --------------------------
	.section	.nv.constant0._Z4scanPfS_i,"a",@progbits
	.sectionflags	@""
	.align	4
.nv.constant0._Z4scanPfS_i:
	.zero		916


//--------------------- .nv.constant0._Z6reducePfS_i --------------------------
	.section	.nv.constant0._Z6reducePfS_i,"a",@progbits
	.sectionflags	@""
	.align	4
.nv.constant0._Z6reducePfS_i:
	.zero		916


//--------------------- .nv.constant0._Z3addPfS_i --------------------------
	.section	.nv.constant0._Z3addPfS_i,"a",@progbits
	.sectionflags	@""
	.align	4
.nv.constant0._Z3addPfS_i:
	.zero		916


//--------------------- SYMBOLS --------------------------

	.type		.nv.reservedSmem.offset0,@object
	.size		.nv.reservedSmem.offset0,0x4
	.type		.nv.reservedSmem.cap,@object
	.size		.nv.reservedSmem.cap,0x4
